	.headerflags	@"EF_CUDA_TEXMODE_UNIFIED EF_CUDA_64BIT_ADDRESS EF_CUDA_ACCELERATORS EF_CUDA_SM90 EF_CUDA_VIRTUAL_SM(EF_CUDA_SM90)"
	.elftype	@"ET_EXEC"


//--------------------- .nv.info                  --------------------------
	.section	.nv.info,"",@"SHT_CUDA_INFO"
	.align	4


	//----- nvinfo : EIATTR_REGCOUNT
	.align		4
        /*0000*/ 	.byte	0x04, 0x2f
        /*0002*/ 	.short	(.L_3 - .L_2)
	.align		4
.L_2:
        /*0004*/ 	.word	index@(triton_poi_fused__native_batch_norm_legit_no_training_add_relu_23)
        /*0008*/ 	.word	0x0000001c


	//----- nvinfo : EIATTR_MIN_STACK_SIZE
	.align		4
.L_3:
        /*000c*/ 	.byte	0x04, 0x12
        /*000e*/ 	.short	(.L_5 - .L_4)
	.align		4
.L_4:
        /*0010*/ 	.word	index@(triton_poi_fused__native_batch_norm_legit_no_training_add_relu_23)
        /*0014*/ 	.word	0x00000000


	//----- nvinfo : EIATTR_FRAME_SIZE
	.align		4
.L_5:
        /*0018*/ 	.byte	0x04, 0x11
        /*001a*/ 	.short	(.L_7 - .L_6)
	.align		4
.L_6:
        /*001c*/ 	.word	index@(triton_poi_fused__native_batch_norm_legit_no_training_add_relu_23)
        /*0020*/ 	.word	0x00000000


	//----- nvinfo : EIATTR_MIN_STACK_SIZE
	.align		4
.L_7:
        /*0024*/ 	.byte	0x04, 0x12
        /*0026*/ 	.short	(.L_9 - .L_8)
	.align		4
.L_8:
        /*0028*/ 	.word	index@(triton_poi_fused__native_batch_norm_legit_no_training_add_relu_23)
        /*002c*/ 	.word	0x00000000
.L_9:


//--------------------- .nv.info.triton_poi_fused__native_batch_norm_legit_no_training_add_relu_23 --------------------------
	.section	.nv.info.triton_poi_fused__native_batch_norm_legit_no_training_add_relu_23,"",@"SHT_CUDA_INFO"
	.sectionflags	@""
	.align	4


	//----- nvinfo : EIATTR_CUDA_API_VERSION
	.align		4
        /*0000*/ 	.byte	0x04, 0x37
        /*0002*/ 	.short	(.L_11 - .L_10)
.L_10:
        /*0004*/ 	.word	0x0000007c


	//----- nvinfo : EIATTR_KPARAM_INFO
	.align		4
.L_11:
        /*0008*/ 	.byte	0x04, 0x17
        /*000a*/ 	.short	(.L_13 - .L_12)
.L_12:
        /*000c*/ 	.word	0x00000000
        /*0010*/ 	.short	0x0008
        /*0012*/ 	.short	0x003c
        /*0014*/ 	.byte	0x00, 0xf0, 0x11, 0x00


	//----- nvinfo : EIATTR_KPARAM_INFO
	.align		4
.L_13:
        /*0018*/ 	.byte	0x04, 0x17
        /*001a*/ 	.short	(.L_15 - .L_14)
.L_14:
        /*001c*/ 	.word	0x00000000
        /*0020*/ 	.short	0x0007
        /*0022*/ 	.short	0x0038
        /*0024*/ 	.byte	0x00, 0xf0, 0x11, 0x00


	//----- nvinfo : EIATTR_KPARAM_INFO
	.align		4
.L_15:
        /*0028*/ 	.byte	0x04, 0x17
        /*002a*/ 	.short	(.L_17 - .L_16)
.L_16:
        /*002c*/ 	.word	0x00000000
        /*0030*/ 	.short	0x0006
        /*0032*/ 	.short	0x0030
        /*0034*/ 	.byte	0x00, 0xf4, 0x21, 0x00


	//----- nvinfo : EIATTR_KPARAM_INFO
	.align		4
.L_17:
        /*0038*/ 	.byte	0x04, 0x17
        /*003a*/ 	.short	(.L_19 - .L_18)
.L_18:
        /*003c*/ 	.word	0x00000000
        /*0040*/ 	.short	0x0005
        /*0042*/ 	.short	0x0028
        /*0044*/ 	.byte	0x00, 0xf4, 0x21, 0x00


	//----- nvinfo : EIATTR_KPARAM_INFO
	.align		4
.L_19:
        /*0048*/ 	.byte	0x04, 0x17
        /*004a*/ 	.short	(.L_21 - .L_20)
.L_20:
        /*004c*/ 	.word	0x00000000
        /*0050*/ 	.short	0x0004
        /*0052*/ 	.short	0x0020
        /*0054*/ 	.byte	0x00, 0xf4, 0x21, 0x00


	//----- nvinfo : EIATTR_KPARAM_INFO
	.align		4
.L_21:
        /*0058*/ 	.byte	0x04, 0x17
        /*005a*/ 	.short	(.L_23 - .L_22)
.L_22:
        /*005c*/ 	.word	0x00000000
        /*0060*/ 	.short	0x0003
        /*0062*/ 	.short	0x0018
        /*0064*/ 	.byte	0x00, 0xf4, 0x21, 0x00


	//----- nvinfo : EIATTR_KPARAM_INFO
	.align		4
.L_23:
        /*0068*/ 	.byte	0x04, 0x17
        /*006a*/ 	.short	(.L_25 - .L_24)
.L_24:
        /*006c*/ 	.word	0x00000000
        /*0070*/ 	.short	0x0002
        /*0072*/ 	.short	0x0010
        /*0074*/ 	.byte	0x00, 0xf4, 0x21, 0x00


	//----- nvinfo : EIATTR_KPARAM_INFO
	.align		4
.L_25:
        /*0078*/ 	.byte	0x04, 0x17
        /*007a*/ 	.short	(.L_27 - .L_26)
.L_26:
        /*007c*/ 	.word	0x00000000
        /*0080*/ 	.short	0x0001
        /*0082*/ 	.short	0x0008
        /*0084*/ 	.byte	0x00, 0xf4, 0x21, 0x00


	//----- nvinfo : EIATTR_KPARAM_INFO
	.align		4
.L_27:
        /*0088*/ 	.byte	0x04, 0x17
        /*008a*/ 	.short	(.L_29 - .L_28)
.L_28:
        /*008c*/ 	.word	0x00000000
        /*0090*/ 	.short	0x0000
        /*0092*/ 	.short	0x0000
        /*0094*/ 	.byte	0x00, 0xf4, 0x21, 0x00


	//----- nvinfo : EIATTR_SPARSE_MMA_MASK
	.align		4
.L_29:
        /*0098*/ 	.byte	0x03, 0x50
        /*009a*/ 	.short	0x0000


	//----- nvinfo : EIATTR_MAXREG_COUNT
	.align		4
        /*009c*/ 	.byte	0x03, 0x1b
        /*009e*/ 	.short	0x00ff


	//----- nvinfo : EIATTR_EXIT_INSTR_OFFSETS
	.align		4
        /*00a0*/ 	.byte	0x04, 0x1c
        /*00a2*/ 	.short	(.L_31 - .L_30)


	//   ....[0]....
.L_30:
        /*00a4*/ 	.word	0x000005f0


	//   ....[1]....
        /*00a8*/ 	.word	0x000006c0


	//----- nvinfo : EIATTR_REQNTID
	.align		4
.L_31:
        /*00ac*/ 	.byte	0x04, 0x10
        /*00ae*/ 	.short	(.L_33 - .L_32)
.L_32:
        /*00b0*/ 	.word	0x00000080
        /*00b4*/ 	.word	0x00000001
        /*00b8*/ 	.word	0x00000001


	//----- nvinfo : EIATTR_CBANK_PARAM_SIZE
	.align		4
.L_33:
        /*00bc*/ 	.byte	0x03, 0x19
        /*00be*/ 	.short	0x0040


	//----- nvinfo : EIATTR_PARAM_CBANK
	.align		4
        /*00c0*/ 	.byte	0x04, 0x0a
        /*00c2*/ 	.short	(.L_35 - .L_34)
	.align		4
.L_34:
        /*00c4*/ 	.word	index@(.nv.constant0.triton_poi_fused__native_batch_norm_legit_no_training_add_relu_23)
        /*00c8*/ 	.short	0x0210
        /*00ca*/ 	.short	0x0040


	//----- nvinfo : EIATTR_SW_WAR
	.align		4
.L_35:
        /*00cc*/ 	.byte	0x04, 0x36
        /*00ce*/ 	.short	(.L_37 - .L_36)
.L_36:
        /*00d0*/ 	.word	0x00000008
.L_37:


//--------------------- .nv.callgraph             --------------------------
	.section	.nv.callgraph,"",@"SHT_CUDA_CALLGRAPH"
	.align	4
	.sectionentsize	8
	.align		4
        /*0000*/ 	.word	0x00000000
	.align		4
        /*0004*/ 	.word	0xffffffff
	.align		4
        /*0008*/ 	.word	0x00000000
	.align		4
        /*000c*/ 	.word	0xfffffffe
	.align		4
        /*0010*/ 	.word	0x00000000
	.align		4
        /*0014*/ 	.word	0xfffffffd
	.align		4
        /*0018*/ 	.word	0x00000000
	.align		4
        /*001c*/ 	.word	0xfffffffc


//--------------------- .nv.constant4             --------------------------
	.section	.nv.constant4,"a",@progbits
	.align	8
	.align		8
.nv.constant4:
        /*0000*/ 	.dword	_$_str
	.align		8
        /*0008*/ 	.dword	_$_str_$_2


//--------------------- .text.triton_poi_fused__native_batch_norm_legit_no_training_add_relu_23 --------------------------
	.section	.text.triton_poi_fused__native_batch_norm_legit_no_training_add_relu_23,"ax",@progbits
	.sectionflags	@"SHF_BARRIERS=1"
	.align	128
        .global         triton_poi_fused__native_batch_norm_legit_no_training_add_relu_23
        .type           triton_poi_fused__native_batch_norm_legit_no_training_add_relu_23,@function
        .size           triton_poi_fused__native_batch_norm_legit_no_training_add_relu_23,(.L_x_1 - triton_poi_fused__native_batch_norm_legit_no_training_add_relu_23)
        .other          triton_poi_fused__native_batch_norm_legit_no_training_add_relu_23,@"STO_CUDA_ENTRY STV_DEFAULT"
triton_poi_fused__native_batch_norm_legit_no_training_add_relu_23:
.text.triton_poi_fused__native_batch_norm_legit_no_training_add_relu_23:
[----:B------:R-:W0:Y:S01]  /*0000*/  LDC R1, c[0x0][0x28] ;  /* 0x00000a00ff017b82 */ /* 0x000e220000000800 */
[----:B------:R-:W1:Y:S07]  /*0010*/  S2R R10, SR_TID.X ;  /* 0x00000000000a7919 */ /* 0x000e6e0000002100 */
[----:B------:R-:W2:Y:S01]  /*0020*/  S2UR UR5, SR_CTAID.X ;  /* 0x00000000000579c3 */ /* 0x000ea20000002500 */
[----:B------:R-:W-:Y:S01]  /*0030*/  CS2R R2, SRZ ;  /* 0x0000000000027805 */ /* 0x000fe2000001ff00 */
[----:B------:R-:W-:-:S06]  /*0040*/  ULDC.64 UR8, c[0x0][0x208] ;  /* 0x0000820000087ab9 */ /* 0x000fcc0000000a00 */
[----:B------:R-:W3:Y:S08]  /*0050*/  LDC.64 R4, c[0x0][0x228] ;  /* 0x00008a00ff047b82 */ /* 0x000ef00000000a00 */
[----:B------:R-:W4:Y:S01]  /*0060*/  S2UR UR4, SR_CTAID.Y ;  /* 0x00000000000479c3 */ /* 0x000f220000002600 */
[----:B--2---:R-:W-:-:S07]  /*0070*/  USHF.L.U32 UR5, UR5, 0x4, URZ ;  /* 0x0000000405057899 */ /* 0x004fce000800063f */
[----:B------:R-:W2:Y:S01]  /*0080*/  LDC.64 R22, c[0x0][0x218] ;  /* 0x00008600ff167b82 */ /* 0x000ea20000000a00 */
[----:B-1----:R-:W-:-:S07]  /*0090*/  IMAD.SHL.U32 R0, R10, 0x2, RZ ;  /* 0x000000020a007824 */ /* 0x002fce00078e00ff */
[----:B------:R-:W1:Y:S01]  /*00a0*/  LDC.64 R20, c[0x0][0x220] ;  /* 0x00008800ff147b82 */ /* 0x000e620000000a00 */
[----:B------:R-:W-:-:S04]  /*00b0*/  LOP3.LUT R0, R0, 0xe, RZ, 0xc0, !PT ;  /* 0x0000000e00007812 */ /* 0x000fc800078ec0ff */
[----:B------:R-:W-:-:S03]  /*00c0*/  LOP3.LUT R19, R0, UR5, RZ, 0xfc, !PT ;  /* 0x0000000500137c12 */ /* 0x000fc6000f8efcff */
[----:B------:R-:W5:Y:S01]  /*00d0*/  LDC.64 R16, c[0x0][0x230] ;  /* 0x00008c00ff107b82 */ /* 0x000f620000000a00 */
[C---:B------:R-:W-:Y:S01]  /*00e0*/  ISETP.GE.AND P1, PT, R19.reuse, 0x200, PT ;  /* 0x000002001300780c */ /* 0x040fe20003f26270 */
[----:B---3--:R-:W-:-:S06]  /*00f0*/  IMAD.WIDE R4, R19, 0x4, R4 ;  /* 0x0000000413047825 */ /* 0x008fcc00078e0204 */
[----:B------:R-:W3:Y:S06]  /*0100*/  LDC.64 R12, c[0x0][0x238] ;  /* 0x00008e00ff0c7b82 */ /* 0x000eec0000000a00 */
[----:B------:R1:W3:Y:S01]  /*0110*/  @!P1 LDG.E.EL.64 R2, desc[UR8][R4.64] ;  /* 0x0000000804029981 */ /* 0x0002e2000c2e1b00 */
[----:B------:R-:W-:Y:S01]  /*0120*/  SHF.R.U32.HI R11, RZ, 0x3, R10 ;  /* 0x00000003ff0b7819 */ /* 0x000fe2000001160a */
[----:B----4-:R-:W-:Y:S01]  /*0130*/  USHF.L.U32 UR4, UR4, 0x4, URZ ;  /* 0x0000000404047899 */ /* 0x010fe2000800063f */
[----:B------:R-:W4:Y:S01]  /*0140*/  LDC.64 R8, c[0x0][0x210] ;  /* 0x00008400ff087b82 */ /* 0x000f220000000a00 */
[----:B-1----:R-:W-:Y:S01]  /*0150*/  IMAD.WIDE R20, R19, 0x4, R20 ;  /* 0x0000000413147825 */ /* 0x002fe200078e0214 */
[----:B------:R-:W-:-:S04]  /*0160*/  SGXT.U32 R11, R11, 0x4 ;  /* 0x000000040b0b781a */ /* 0x000fc80000000000 */
[----:B------:R-:W-:Y:S02]  /*0170*/  LOP3.LUT R6, R11, UR4, RZ, 0xfc, !PT ;  /* 0x000000040b067c12 */ /* 0x000fe4000f8efcff */
[----:B0-----:R-:W-:Y:S02]  /*0180*/  CS2R R4, SRZ ;  /* 0x0000000000047805 */ /* 0x001fe4000001ff00 */
[C---:B------:R-:W-:Y:S01]  /*0190*/  ISETP.LT.AND P0, PT, R6.reuse, 0x10, !P1 ;  /* 0x000000100600780c */ /* 0x040fe20004f01270 */
[----:B------:R-:W-:Y:S01]  /*01a0*/  IMAD R15, R6, 0x200, R19 ;  /* 0x00000200060f7824 */ /* 0x000fe200078e0213 */
[----:B------:R-:W-:-:S03]  /*01b0*/  CS2R R6, SRZ ;  /* 0x0000000000067805 */ /* 0x000fc6000001ff00 */
[----:B--2---:R-:W-:-:S03]  /*01c0*/  IMAD.WIDE R22, R15, 0x4, R22 ;  /* 0x000000040f167825 */ /* 0x004fc600078e0216 */
[----:B------:R0:W2:Y:S01]  /*01d0*/  @!P1 LDG.E.EL.64 R6, desc[UR8][R20.64] ;  /* 0x0000000814069981 */ /* 0x0000a2000c2e1b00 */
[----:B-----5:R-:W-:-:S04]  /*01e0*/  IMAD.WIDE R16, R19, 0x4, R16 ;  /* 0x0000000413107825 */ /* 0x020fc800078e0210 */
[----:B------:R-:W2:Y:S01]  /*01f0*/  @P0 LDG.E.EL.64 R4, desc[UR8][R22.64] ;  /* 0x0000000816040981 */ /* 0x000ea2000c2e1b00 */
[----:B---3--:R-:W-:Y:S01]  /*0200*/  IMAD.WIDE R24, R19, 0x4, R12 ;  /* 0x0000000413187825 */ /* 0x008fe200078e020c */
[----:B------:R-:W-:Y:S02]  /*0210*/  CS2R R18, SRZ ;  /* 0x0000000000127805 */ /* 0x000fe4000001ff00 */
[----:B------:R-:W-:Y:S01]  /*0220*/  CS2R R12, SRZ ;  /* 0x00000000000c7805 */ /* 0x000fe2000001ff00 */
[----:B----4-:R-:W-:Y:S01]  /*0230*/  IMAD.WIDE R14, R15, 0x4, R8 ;  /* 0x000000040f0e7825 */ /* 0x010fe200078e0208 */
[----:B------:R-:W-:Y:S02]  /*0240*/  CS2R R8, SRZ ;  /* 0x0000000000087805 */ /* 0x000fe4000001ff00 */
[----:B------:R-:W3:Y:S04]  /*0250*/  @!P1 LDG.E.EL.64 R18, desc[UR8][R16.64] ;  /* 0x0000000810129981 */ /* 0x000ee8000c2e1b00 */
[----:B------:R-:W3:Y:S04]  /*0260*/  @!P1 LDG.E.EL.64 R12, desc[UR8][R24.64] ;  /* 0x00000008180c9981 */ /* 0x000ee8000c2e1b00 */
[----:B------:R1:W4:Y:S01]  /*0270*/  @P0 LDG.E.EL.64 R8, desc[UR8][R14.64] ;  /* 0x000000080e080981 */ /* 0x000322000c2e1b00 */
[----:B------:R-:W5:Y:S01]  /*0280*/  S2UR UR7, SR_CgaCtaId ;  /* 0x00000000000779c3 */ /* 0x000f620000008800 */
[----:B------:R-:W-:-:S02]  /*0290*/  UMOV UR6, 0x400 ;  /* 0x0000040000067882 */ /* 0x000fc40000000000 */
[----:B-----5:R-:W-:Y:S01]  /*02a0*/  UPRMT UR6, UR7, 0x654, UR6 ;  /* 0x0000065407067896 */ /* 0x020fe20008000006 */
[----:B------:R-:W-:Y:S01]  /*02b0*/  LOP3.LUT R0, R0, UR4, RZ, 0xfc, !PT ;  /* 0x0000000400007c12 */ /* 0x000fe2000f8efcff */
[----:B------:R-:W-:Y:S01]  /*02c0*/  FADD R2, R2, 9.9999997473787516356e-06 ;  /* 0x3727c5ac02027421 */ /* 0x000fe20000000000 */
[----:B------:R-:W-:-:S03]  /*02d0*/  FADD R3, R3, 9.9999997473787516356e-06 ;  /* 0x3727c5ac03037421 */ /* 0x000fc60000000000 */
[----:B0-----:R-:W0:Y:S08]  /*02e0*/  MUFU.SQRT R20, R2 ;  /* 0x0000000200147308 */ /* 0x001e300000002000 */
[----:B------:R-:W5:Y:S01]  /*02f0*/  MUFU.SQRT R21, R3 ;  /* 0x0000000300157308 */ /* 0x000f620000002000 */
[C---:B0-----:R-:W-:Y:S02]  /*0300*/  FSETP.GT.AND P0, PT, R20.reuse, 8.50705917302346158658e+37, PT ;  /* 0x7e8000001400780b */ /* 0x041fe40003f04000 */
[----:B------:R-:W-:-:S02]  /*0310*/  FSETP.GEU.AND P2, PT, R20, 1.175494350822287508e-38, PT ;  /* 0x008000001400780b */ /* 0x000fc40003f4e000 */
[C---:B-----5:R-:W-:Y:S02]  /*0320*/  FSETP.GT.AND P1, PT, R21.reuse, 8.50705917302346158658e+37, PT ;  /* 0x7e8000001500780b */ /* 0x060fe40003f24000 */
[----:B------:R-:W-:-:S07]  /*0330*/  FSETP.GEU.AND P3, PT, R21, 1.175494350822287508e-38, PT ;  /* 0x008000001500780b */ /* 0x000fce0003f6e000 */
[----:B------:R-:W-:-:S04]  /*0340*/  @P0 FMUL R20, R20, 0.25 ;  /* 0x3e80000014140820 */ /* 0x000fc80000400000 */
[----:B------:R-:W-:Y:S01]  /*0350*/  @!P2 FMUL R20, R20, 16777216 ;  /* 0x4b8000001414a820 */ /* 0x000fe20000400000 */
[----:B------:R-:W-:-:S04]  /*0360*/  @P1 FMUL R21, R21, 0.25 ;  /* 0x3e80000015151820 */ /* 0x000fc80000400000 */
[----:B------:R-:W-:Y:S01]  /*0370*/  @!P3 FMUL R21, R21, 16777216 ;  /* 0x4b8000001515b820 */ /* 0x000fe20000400000 */
[----:B------:R-:W0:Y:S01]  /*0380*/  MUFU.RCP R20, R20 ;  /* 0x0000001400147308 */ /* 0x000e220000001000 */
[----:B------:R-:W-:-:S07]  /*0390*/  IMAD.MOV.U32 R2, RZ, RZ, 0x3e800000 ;  /* 0x3e800000ff027424 */ /* 0x000fce00078e00ff */
[----:B------:R-:W5:Y:S01]  /*03a0*/  MUFU.RCP R21, R21 ;  /* 0x0000001500157308 */ /* 0x000f620000001000 */
[C---:B------:R-:W-:Y:S02]  /*03b0*/  FSEL R3, R2.reuse, 1, P0 ;  /* 0x3f80000002037808 */ /* 0x040fe40000000000 */
[----:B------:R-:W-:-:S03]  /*03c0*/  FSEL R2, R2, 1, P1 ;  /* 0x3f80000002027808 */ /* 0x000fc60000800000 */
[----:B------:R-:W-:Y:S02]  /*03d0*/  @!P2 FMUL R3, R3, 16777216 ;  /* 0x4b8000000303a820 */ /* 0x000fe40000400000 */
[----:B------:R-:W-:Y:S01]  /*03e0*/  @!P3 FMUL R2, R2, 16777216 ;  /* 0x4b8000000202b820 */ /* 0x000fe20000400000 */
[----:B--2---:R-:W-:Y:S01]  /*03f0*/  FADD R4, -R6, R4 ;  /* 0x0000000406047221 */ /* 0x004fe20000000100 */
[----:B0-----:R-:W-:Y:S01]  /*0400*/  FMUL R3, R20, R3 ;  /* 0x0000000314037220 */ /* 0x001fe20000400000 */
[----:B------:R-:W-:Y:S01]  /*0410*/  FADD R5, -R7, R5 ;  /* 0x0000000507057221 */ /* 0x000fe20000000100 */
[----:B------:R-:W-:Y:S02]  /*0420*/  IMAD.SHL.U32 R6, R10, 0x20, RZ ;  /* 0x000000200a067824 */ /* 0x000fe400078e00ff */
[----:B-----5:R-:W-:Y:S01]  /*0430*/  FMUL R2, R21, R2 ;  /* 0x0000000215027220 */ /* 0x020fe20000400000 */
[----:B------:R-:W-:Y:S02]  /*0440*/  FMUL R3, R4, R3 ;  /* 0x0000000304037220 */ /* 0x000fe40000400000 */
[----:B------:R-:W-:Y:S01]  /*0450*/  LOP3.LUT R6, R6, 0xe0, RZ, 0xc0, !PT ;  /* 0x000000e006067812 */ /* 0x000fe200078ec0ff */
[----:B------:R-:W-:Y:S01]  /*0460*/  FMUL R2, R5, R2 ;  /* 0x0000000205027220 */ /* 0x000fe20000400000 */
[----:B---3--:R-:W-:-:S02]  /*0470*/  FFMA R3, R3, R18, R12 ;  /* 0x0000001203037223 */ /* 0x008fc4000000000c */
[----:B-1----:R-:W-:Y:S01]  /*0480*/  LOP3.LUT R14, R6, 0x10, RZ, 0xfc, !PT ;  /* 0x00000010060e7812 */ /* 0x002fe200078efcff */
[----:B------:R-:W-:Y:S01]  /*0490*/  FFMA R2, R2, R19, R13 ;  /* 0x0000001302027223 */ /* 0x000fe2000000000d */
[C---:B------:R-:W-:Y:S02]  /*04a0*/  LOP3.LUT R4, R6.reuse, R11, RZ, 0xfc, !PT ;  /* 0x0000000b06047212 */ /* 0x040fe400078efcff */
[C---:B----4-:R-:W-:Y:S01]  /*04b0*/  FSETP.GEU.AND P1, PT, R3.reuse, -R8, PT ;  /* 0x800000080300720b */ /* 0x050fe20003f2e000 */
[----:B------:R-:W-:Y:S01]  /*04c0*/  FADD R3, R3, R8 ;  /* 0x0000000803037221 */ /* 0x000fe20000000000 */
[----:B------:R-:W-:Y:S02]  /*04d0*/  LEA.HI R7, R6, UR6, RZ, 0x1f ;  /* 0x0000000606077c11 */ /* 0x000fe4000f8ff8ff */
[C---:B------:R-:W-:Y:S01]  /*04e0*/  FSETP.GEU.AND P2, PT, R2.reuse, -R9, PT ;  /* 0x800000090200720b */ /* 0x040fe20003f4e000 */
[----:B------:R-:W-:Y:S01]  /*04f0*/  FADD R2, R2, R9 ;  /* 0x0000000902027221 */ /* 0x000fe20000000000 */
[----:B------:R-:W-:Y:S01]  /*0500*/  LEA.HI R15, R14, UR6, RZ, 0x1f ;  /* 0x000000060e0f7c11 */ /* 0x000fe2000f8ff8ff */
[----:B------:R-:W-:Y:S01]  /*0510*/  IMAD R6, R4, 0x4, R7 ;  /* 0x0000000404067824 */ /* 0x000fe200078e0207 */
[----:B------:R-:W-:-:S02]  /*0520*/  FSEL R3, R3, RZ, P1 ;  /* 0x000000ff03037208 */ /* 0x000fc40000800000 */
[----:B------:R-:W-:Y:S01]  /*0530*/  FSEL R2, R2, RZ, P2 ;  /* 0x000000ff02027208 */ /* 0x000fe20001000000 */
[----:B------:R-:W-:Y:S02]  /*0540*/  IMAD R15, R4, 0x4, R15 ;  /* 0x00000004040f7824 */ /* 0x000fe400078e020f */
[----:B------:R0:W-:Y:S04]  /*0550*/  STS [R6], R3 ;  /* 0x0000000306007388 */ /* 0x0001e80000000800 */
[----:B------:R0:W-:Y:S01]  /*0560*/  STS [R15+0x40], R2 ;  /* 0x000040020f007388 */ /* 0x0001e20000000800 */
[----:B------:R-:W-:Y:S01]  /*0570*/  LOP3.LUT R11, R11, UR5, RZ, 0xfc, !PT ;  /* 0x000000050b0b7c12 */ /* 0x000fe2000f8efcff */
[----:B------:R-:W-:Y:S03]  /*0580*/  BAR.SYNC.DEFER_BLOCKING 0x0 ;  /* 0x0000000000007b1d */ /* 0x000fe60000010000 */
[----:B------:R-:W-:Y:S01]  /*0590*/  ISETP.GE.AND P0, PT, R11, 0x200, PT ;  /* 0x000002000b00780c */ /* 0x000fe20003f06270 */
[----:B------:R-:W-:-:S03]  /*05a0*/  IMAD.SHL.U32 R4, R10, 0x8, RZ ;  /* 0x000000080a047824 */ /* 0x000fc600078e00ff */
[----:B------:R-:W-:Y:S02]  /*05b0*/  ISETP.LT.AND P0, PT, R0, 0x10, !P0 ;  /* 0x000000100000780c */ /* 0x000fe40004701270 */
[----:B------:R-:W-:Y:S02]  /*05c0*/  LOP3.LUT R10, R10, 0x78, RZ, 0xc0, !PT ;  /* 0x000000780a0a7812 */ /* 0x000fe400078ec0ff */
[----:B------:R-:W-:-:S04]  /*05d0*/  LOP3.LUT R5, R4, 0x3f8, RZ, 0xc0, !PT ;  /* 0x000003f804057812 */ /* 0x000fc800078ec0ff */
[----:B------:R-:W-:-:S05]  /*05e0*/  IADD3 R10, R5, UR6, R10 ;  /* 0x00000006050a7c10 */ /* 0x000fca000fffe00a */
[----:B0-----:R-:W-:Y:S05]  /*05f0*/  @!P0 EXIT ;  /* 0x000000000000894d */ /* 0x001fea0003800000 */
[----:B------:R-:W0:Y:S01]  /*0600*/  LDS.64 R8, [R10] ;  /* 0x000000000a087984 */ /* 0x000e220000000a00 */
[----:B------:R-:W-:Y:S01]  /*0610*/  SHF.R.S32.HI R5, RZ, 0x1f, R0 ;  /* 0x0000001fff057819 */ /* 0x000fe20000011400 */
[----:B------:R-:W1:Y:S03]  /*0620*/  LDC.64 R2, c[0x0][0x240] ;  /* 0x00009000ff027b82 */ /* 0x000e660000000a00 */
[----:B------:R-:W-:-:S04]  /*0630*/  LEA.HI R5, R5, R0, RZ, 0x2 ;  /* 0x0000000005057211 */ /* 0x000fc800078f10ff */
[C---:B------:R-:W-:Y:S01]  /*0640*/  LOP3.LUT R7, R5.reuse, 0xfffffffc, RZ, 0xc0, !PT ;  /* 0xfffffffc05077812 */ /* 0x040fe200078ec0ff */
[----:B------:R-:W-:-:S04]  /*0650*/  IMAD.SHL.U32 R5, R5, 0x200, RZ ;  /* 0x0000020005057824 */ /* 0x000fc800078e00ff */
[----:B------:R-:W-:Y:S01]  /*0660*/  IMAD.IADD R0, R0, 0x1, -R7 ;  /* 0x0000000100007824 */ /* 0x000fe200078e0a07 */
[----:B------:R-:W-:-:S03]  /*0670*/  LOP3.LUT R5, R5, 0xfffff800, RZ, 0xc0, !PT ;  /* 0xfffff80005057812 */ /* 0x000fc600078ec0ff */
[----:B------:R-:W-:-:S04]  /*0680*/  IMAD R0, R11, 0x4, R0 ;  /* 0x000000040b007824 */ /* 0x000fc800078e0200 */
[----:B------:R-:W-:-:S04]  /*0690*/  IMAD.IADD R5, R0, 0x1, R5 ;  /* 0x0000000100057824 */ /* 0x000fc800078e0205 */
[----:B-1----:R-:W-:-:S05]  /*06a0*/  IMAD.WIDE R2, R5, 0x4, R2 ;  /* 0x0000000405027825 */ /* 0x002fca00078e0202 */
[----:B0-----:R-:W-:Y:S01]  /*06b0*/  STG.E.64 desc[UR8][R2.64], R8 ;  /* 0x0000000802007986 */ /* 0x001fe2000c101b08 */
[----:B------:R-:W-:Y:S05]  /*06c0*/  EXIT ;  /* 0x000000000000794d */ /* 0x000fea0003800000 */
.L_x_0:
[----:B------:R-:W-:-:S00]  /*06d0*/  BRA `(.L_x_0) ;  /* 0xfffffffc00fc7947 */ /* 0x000fc0000383ffff */
[----:B------:R-:W-:-:S00]  /*06e0*/  NOP ;  /* 0x0000000000007918 */ /* 0x000fc00000000000 */
        /* <DEDUP_REMOVED lines=9> */
.L_x_1:


//--------------------- .nv.global.init           --------------------------
	.section	.nv.global.init,"aw",@progbits
.nv.global.init:
	.type		_$_str,@object
	.size		_$_str,(_$_str_$_2 - _$_str)
_$_str:
        /*0000*/ 	.byte	0x5f, 0x5f, 0x43, 0x55, 0x44, 0x41, 0x5f, 0x46, 0x54, 0x5a, 0x00
	.type		_$_str_$_2,@object
	.size		_$_str_$_2,(.L_1 - _$_str_$_2)
_$_str_$_2:
        /*000b*/ 	.byte	0x5f, 0x5f, 0x43, 0x55, 0x44, 0x41, 0x5f, 0x50, 0x52, 0x45, 0x43, 0x5f, 0x53, 0x51, 0x52, 0x54
        /*001b*/ 	.byte	0x00
.L_1:


//--------------------- .nv.shared.triton_poi_fused__native_batch_norm_legit_no_training_add_relu_23 --------------------------
	.section	.nv.shared.triton_poi_fused__native_batch_norm_legit_no_training_add_relu_23,"aw",@nobits
	.sectionflags	@""
	.align	16
	.zero		1024


//--------------------- .nv.constant0.triton_poi_fused__native_batch_norm_legit_no_training_add_relu_23 --------------------------
	.section	.nv.constant0.triton_poi_fused__native_batch_norm_legit_no_training_add_relu_23,"a",@progbits
	.sectionflags	@""
	.align	4
.nv.constant0.triton_poi_fused__native_batch_norm_legit_no_training_add_relu_23:
	.zero		592
